//
// Generated by NVIDIA NVVM Compiler
//
// Compiler Build ID: CL-36424714
// Cuda compilation tools, release 13.0, V13.0.88
// Based on NVVM 20.0.0
//

.version 9.0
.target sm_100
.address_size 64


.entry _ZN32_GLOBAL__N__d6282f11_4_k_cu_main27dead_lock_sync_in_conditionEv()
{
	.reg .pred 	%p<2>;
	.reg .b32 	%r<3>;

	mov.u32 	%r1, %tid.x;
	and.b32  	%r2, %r1, 1;
	setp.eq.b32 	%p1, %r2, 1;
	@%p1 bra 	$L__BB0_2;
	bar.sync 	0;
$L__BB0_2:
	ret;

}


// ===== COMPILED SASS (sm_100) =====

	.target	sm_100

	.elftype	@"ET_EXEC"


//--------------------- .note.nv.tkinfo           --------------------------
	.section	.note.nv.tkinfo,"",@"SHT_NOTE"
	.sectionflags	@"SHF_NOTE_NV_TKINFO"
	.tkinfo
        /*0018*/ 	.word	0x00000002
        /*0030*/ 	.string	""
        /*0030*/ 	.string	"ptxas"
        /*0030*/ 	.string	"Cuda compilation tools, release 13.0, V13.0.88"
        /*0030*/ 	.string	"Build cuda_13.0.r13.0/compiler.36424714_0"
        /*0030*/ 	.string	"-arch sm_100 -m 64 "



//--------------------- .note.nv.cuinfo           --------------------------
	.section	.note.nv.cuinfo,"",@"SHT_NOTE"
	.sectionflags	@"SHF_NOTE_NV_CUINFO"
        /*0018*/ 	.short	0x0002
        /*001a*/ 	.short	0x0064
        /*001c*/ 	.short	0x0082
	.zero		2


//--------------------- .nv.info                  --------------------------
	.section	.nv.info,"",@"SHT_CUDA_INFO"
	.align	4


	//----- nvinfo : EIATTR_REGCOUNT
	.align		4
        /*0000*/ 	.byte	0x04, 0x2f
        /*0002*/ 	.short	(.L_1 - .L_0)
	.align		4
.L_0:
        /*0004*/ 	.word	index@(_ZN32_GLOBAL__N__d6282f11_4_k_cu_main27dead_lock_sync_in_conditionEv)
        /*0008*/ 	.word	0x00000004


	//----- nvinfo : EIATTR_FRAME_SIZE
	.align		4
.L_1:
        /*000c*/ 	.byte	0x04, 0x11
        /*000e*/ 	.short	(.L_3 - .L_2)
	.align		4
.L_2:
        /*0010*/ 	.word	index@(_ZN32_GLOBAL__N__d6282f11_4_k_cu_main27dead_lock_sync_in_conditionEv)
        /*0014*/ 	.word	0x00000000


	//----- nvinfo : EIATTR_MIN_STACK_SIZE
	.align		4
.L_3:
        /*0018*/ 	.byte	0x04, 0x12
        /*001a*/ 	.short	(.L_5 - .L_4)
	.align		4
.L_4:
        /*001c*/ 	.word	index@(_ZN32_GLOBAL__N__d6282f11_4_k_cu_main27dead_lock_sync_in_conditionEv)
        /*0020*/ 	.word	0x00000000
.L_5:


//--------------------- .nv.compat                --------------------------
	.section	.nv.compat,"",@"SHT_CUDA_COMPAT_INFO"
	.align	4
        /*0000*/ 	.byte	0x02, 0x09, 0x00, 0x00, 0x02, 0x02, 0x01, 0x00, 0x02, 0x05, 0x05, 0x00, 0x03, 0x07, 0x01, 0x01
        /*0010*/ 	.byte	0x02, 0x03, 0x00, 0x00, 0x02, 0x06, 0x01, 0x00, 0x04, 0x0b, 0x08, 0x00, 0x09, 0x00, 0x00, 0x00
        /*0020*/ 	.byte	0x00, 0x00, 0x00, 0x00


//--------------------- .nv.info._ZN32_GLOBAL__N__d6282f11_4_k_cu_main27dead_lock_sync_in_conditionEv --------------------------
	.section	.nv.info._ZN32_GLOBAL__N__d6282f11_4_k_cu_main27dead_lock_sync_in_conditionEv,"",@"SHT_CUDA_INFO"
	.sectionflags	@""
	.align	4


	//----- nvinfo : EIATTR_CUDA_API_VERSION
	.align		4
        /*0000*/ 	.byte	0x04, 0x37
        /*0002*/ 	.short	(.L_7 - .L_6)
.L_6:
        /*0004*/ 	.word	0x00000082


	//----- nvinfo : EIATTR_SPARSE_MMA_MASK
	.align		4
.L_7:
        /*0008*/ 	.byte	0x03, 0x50
        /*000a*/ 	.short	0x0000


	//----- nvinfo : EIATTR_MAXREG_COUNT
	.align		4
        /*000c*/ 	.byte	0x03, 0x1b
        /*000e*/ 	.short	0x00ff


	//----- nvinfo : EIATTR_NUM_BARRIERS
	.align		4
        /*0010*/ 	.byte	0x02, 0x4c
        /*0012*/ 	.byte	0x01
	.zero		1


	//----- nvinfo : EIATTR_MERCURY_ISA_VERSION
	.align		4
        /*0014*/ 	.byte	0x03, 0x5f
        /*0016*/ 	.short	0x0101


	//----- nvinfo : EIATTR_VRC_CTA_INIT_COUNT
	.align		4
        /*0018*/ 	.byte	0x02, 0x4a
	.zero		1
	.zero		1


	//----- nvinfo : EIATTR_EXIT_INSTR_OFFSETS
	.align		4
        /*001c*/ 	.byte	0x04, 0x1c
        /*001e*/ 	.short	(.L_9 - .L_8)


	//   ....[0]....
.L_8:
        /*0020*/ 	.word	0x00000040


	//   ....[1]....
        /*0024*/ 	.word	0x00000060


	//----- nvinfo : EIATTR_SW_WAR
	.align		4
.L_9:
        /*0028*/ 	.byte	0x04, 0x36
        /*002a*/ 	.short	(.L_11 - .L_10)
.L_10:
        /*002c*/ 	.word	0x00000008
.L_11:


//--------------------- .nv.callgraph             --------------------------
	.section	.nv.callgraph,"",@"SHT_CUDA_CALLGRAPH"
	.align	4
	.sectionentsize	8
	.align		4
        /*0000*/ 	.word	0x00000000
	.align		4
        /*0004*/ 	.word	0xffffffff
	.align		4
        /*0008*/ 	.word	0x00000000
	.align		4
        /*000c*/ 	.word	0xfffffffe
	.align		4
        /*0010*/ 	.word	0x00000000
	.align		4
        /*0014*/ 	.word	0xfffffffd
	.align		4
        /*0018*/ 	.word	0x00000000
	.align		4
        /*001c*/ 	.word	0xfffffffc


//--------------------- .text._ZN32_GLOBAL__N__d6282f11_4_k_cu_main27dead_lock_sync_in_conditionEv --------------------------
	.section	.text._ZN32_GLOBAL__N__d6282f11_4_k_cu_main27dead_lock_sync_in_conditionEv,"ax",@progbits
	.align	128
.text._ZN32_GLOBAL__N__d6282f11_4_k_cu_main27dead_lock_sync_in_conditionEv:
        .type           _ZN32_GLOBAL__N__d6282f11_4_k_cu_main27dead_lock_sync_in_conditionEv,@function
        .size           _ZN32_GLOBAL__N__d6282f11_4_k_cu_main27dead_lock_sync_in_conditionEv,(.L_x_1 - _ZN32_GLOBAL__N__d6282f11_4_k_cu_main27dead_lock_sync_in_conditionEv)
        .other          _ZN32_GLOBAL__N__d6282f11_4_k_cu_main27dead_lock_sync_in_conditionEv,@"STO_CUDA_ENTRY STV_DEFAULT"
_ZN32_GLOBAL__N__d6282f11_4_k_cu_main27dead_lock_sync_in_conditionEv:
[----:B------:R-:W-:Y:S01]  /*0000*/  LDC R1, c[0x0][0x37c] ;  /* 0x0000df00ff017b82 */ /* 0x000fe20000000800 */
[----:B------:R-:W0:Y:S02]  /*0010*/  S2R R0, SR_TID.X ;  /* 0x0000000000007919 */ /* 0x000e240000002100 */
[----:B0-----:R-:W-:-:S04]  /*0020*/  LOP3.LUT R0, R0, 0x1, RZ, 0xc0, !PT ;  /* 0x0000000100007812 */ /* 0x001fc800078ec0ff */
[----:B------:R-:W-:-:S13]  /*0030*/  ISETP.NE.U32.AND P0, PT, R0, 0x1, PT ;  /* 0x000000010000780c */ /* 0x000fda0003f05070 */
[----:B------:R-:W-:Y:S05]  /*0040*/  @!P0 EXIT ;  /* 0x000000000000894d */ /* 0x000fea0003800000 */
[----:B------:R-:W-:Y:S06]  /*0050*/  BAR.SYNC.DEFER_BLOCKING 0x0 ;  /* 0x0000000000007b1d */ /* 0x000fec0000010000 */
[----:B------:R-:W-:Y:S05]  /*0060*/  EXIT ;  /* 0x000000000000794d */ /* 0x000fea0003800000 */
.L_x_0:
[----:B------:R-:W-:-:S00]  /*0070*/  BRA `(.L_x_0) ;  /* 0xfffffffc00fc7947 */ /* 0x000fc0000383ffff */
[----:B------:R-:W-:-:S00]  /*0080*/  NOP ;  /* 0x0000000000007918 */ /* 0x000fc00000000000 */
[----:B------:R-:W-:-:S00]  /*0090*/  NOP ;  /* 0x0000000000007918 */ /* 0x000fc00000000000 */
[----:B------:R-:W-:-:S00]  /*00a0*/  NOP ;  /* 0x0000000000007918 */ /* 0x000fc00000000000 */
[----:B------:R-:W-:-:S00]  /*00b0*/  NOP ;  /* 0x0000000000007918 */ /* 0x000fc00000000000 */
[----:B------:R-:W-:-:S00]  /*00c0*/  NOP ;  /* 0x0000000000007918 */ /* 0x000fc00000000000 */
[----:B------:R-:W-:-:S00]  /*00d0*/  NOP ;  /* 0x0000000000007918 */ /* 0x000fc00000000000 */
[----:B------:R-:W-:-:S00]  /*00e0*/  NOP ;  /* 0x0000000000007918 */ /* 0x000fc00000000000 */
[----:B------:R-:W-:-:S00]  /*00f0*/  NOP ;  /* 0x0000000000007918 */ /* 0x000fc00000000000 */
.L_x_1:


//--------------------- .nv.shared.reserved.0     --------------------------
	.section	.nv.shared.reserved.0,"aw",@nobits
	.weak		__nv_reservedSMEM_offset_0_alias
	.size		__nv_reservedSMEM_offset_0_alias, 0, 64
	.other		__nv_reservedSMEM_offset_0_alias,@"STO_CUDA_RESERVED_SHARED STV_DEFAULT"
__nv_reservedSMEM_offset_0_alias:
	.zero		0
	.zero		64


//--------------------- .nv.constant0._ZN32_GLOBAL__N__d6282f11_4_k_cu_main27dead_lock_sync_in_conditionEv --------------------------
	.section	.nv.constant0._ZN32_GLOBAL__N__d6282f11_4_k_cu_main27dead_lock_sync_in_conditionEv,"a",@progbits
	.sectionflags	@""
	.align	4
.nv.constant0._ZN32_GLOBAL__N__d6282f11_4_k_cu_main27dead_lock_sync_in_conditionEv:
	.zero		896


//--------------------- SYMBOLS --------------------------

	.type		.nv.reservedSmem.offset0,@object
	.size		.nv.reservedSmem.offset0,0x4
